//
// Generated by NVIDIA NVVM Compiler
//
// Compiler Build ID: CL-36424714
// Cuda compilation tools, release 13.0, V13.0.88
// Based on NVVM 20.0.0
//

.version 9.0
.target sm_100
.address_size 64

	// .globl	_Z16printThreadIndexPiii
.extern .func  (.param .b32 func_retval0) vprintf
(
	.param .b64 vprintf_param_0,
	.param .b64 vprintf_param_1
)
;
.global .align 1 .b8 $str[89] = {116, 104, 114, 101, 97, 100, 105, 100, 120, 58, 32, 40, 37, 100, 32, 44, 37, 100, 41, 32, 98, 108, 111, 99, 107, 105, 100, 120, 58, 40, 37, 100, 32, 44, 37, 100, 41, 32, 99, 111, 111, 114, 100, 105, 110, 97, 116, 101, 58, 32, 40, 37, 100, 32, 44, 37, 100, 41, 32, 103, 108, 111, 98, 97, 108, 32, 105, 110, 100, 101, 120, 58, 32, 40, 37, 50, 100, 32, 105, 118, 97, 108, 32, 37, 50, 100, 41, 10};

.visible .entry _Z16printThreadIndexPiii(
	.param .u64 .ptr .align 1 _Z16printThreadIndexPiii_param_0,
	.param .u32 _Z16printThreadIndexPiii_param_1,
	.param .u32 _Z16printThreadIndexPiii_param_2
)
{
	.local .align 16 .b8 	__local_depot0[32];
	.reg .b64 	%SP;
	.reg .b64 	%SPL;
	.reg .b32 	%r<14>;
	.reg .b64 	%rd<9>;

	mov.u64 	%SPL, __local_depot0;
	cvta.local.u64 	%SP, %SPL;
	ld.param.u64 	%rd1, [_Z16printThreadIndexPiii_param_0];
	ld.param.u32 	%r1, [_Z16printThreadIndexPiii_param_1];
	cvta.to.global.u64 	%rd2, %rd1;
	add.u64 	%rd3, %SP, 0;
	add.u64 	%rd4, %SPL, 0;
	mov.u32 	%r2, %tid.x;
	mov.u32 	%r3, %ctaid.x;
	mov.u32 	%r4, %ntid.x;
	mad.lo.s32 	%r5, %r3, %r4, %r2;
	mov.u32 	%r6, %tid.y;
	mov.u32 	%r7, %ctaid.y;
	mov.u32 	%r8, %ntid.y;
	mad.lo.s32 	%r9, %r7, %r8, %r6;
	mad.lo.s32 	%r10, %r1, %r9, %r5;
	mul.wide.u32 	%rd5, %r10, 4;
	add.s64 	%rd6, %rd2, %rd5;
	ld.global.u32 	%r11, [%rd6];
	st.local.v4.u32 	[%rd4], {%r2, %r6, %r3, %r7};
	st.local.v4.u32 	[%rd4+16], {%r5, %r9, %r10, %r11};
	mov.u64 	%rd7, $str;
	cvta.global.u64 	%rd8, %rd7;
	{ // callseq 0, 0
	.param .b64 param0;
	st.param.b64 	[param0], %rd8;
	.param .b64 param1;
	st.param.b64 	[param1], %rd3;
	.param .b32 retval0;
	call.uni (retval0), 
	vprintf, 
	(
	param0, 
	param1
	);
	ld.param.b32 	%r12, [retval0];
	} // callseq 0
	ret;

}


// ===== COMPILED SASS (sm_100) =====

	.target	sm_100

	.elftype	@"ET_EXEC"


//--------------------- .note.nv.tkinfo           --------------------------
	.section	.note.nv.tkinfo,"",@"SHT_NOTE"
	.sectionflags	@"SHF_NOTE_NV_TKINFO"
	.tkinfo
        /*0018*/ 	.word	0x00000002
        /*0030*/ 	.string	""
        /*0030*/ 	.string	"ptxas"
        /*0030*/ 	.string	"Cuda compilation tools, release 13.0, V13.0.88"
        /*0030*/ 	.string	"Build cuda_13.0.r13.0/compiler.36424714_0"
        /*0030*/ 	.string	"-arch sm_100 -m 64 "



//--------------------- .note.nv.cuinfo           --------------------------
	.section	.note.nv.cuinfo,"",@"SHT_NOTE"
	.sectionflags	@"SHF_NOTE_NV_CUINFO"
        /*0018*/ 	.short	0x0002
        /*001a*/ 	.short	0x0064
        /*001c*/ 	.short	0x0082
	.zero		2


//--------------------- .nv.info                  --------------------------
	.section	.nv.info,"",@"SHT_CUDA_INFO"
	.align	4


	//----- nvinfo : EIATTR_REGCOUNT
	.align		4
        /*0000*/ 	.byte	0x04, 0x2f
        /*0002*/ 	.short	(.L_2 - .L_1)
	.align		4
.L_1:
        /*0004*/ 	.word	index@(_Z16printThreadIndexPiii)
        /*0008*/ 	.word	0x00000018


	//----- nvinfo : EIATTR_FRAME_SIZE
	.align		4
.L_2:
        /*000c*/ 	.byte	0x04, 0x11
        /*000e*/ 	.short	(.L_4 - .L_3)
	.align		4
.L_3:
        /*0010*/ 	.word	index@(_Z16printThreadIndexPiii)
        /*0014*/ 	.word	0x00000020


	//----- nvinfo : EIATTR_MIN_STACK_SIZE
	.align		4
.L_4:
        /*0018*/ 	.byte	0x04, 0x12
        /*001a*/ 	.short	(.L_6 - .L_5)
	.align		4
.L_5:
        /*001c*/ 	.word	index@(_Z16printThreadIndexPiii)
        /*0020*/ 	.word	0x00000020
.L_6:


//--------------------- .nv.compat                --------------------------
	.section	.nv.compat,"",@"SHT_CUDA_COMPAT_INFO"
	.align	4
        /*0000*/ 	.byte	0x02, 0x09, 0x00, 0x00, 0x02, 0x02, 0x01, 0x00, 0x02, 0x05, 0x05, 0x00, 0x03, 0x07, 0x01, 0x01
        /*0010*/ 	.byte	0x02, 0x03, 0x00, 0x00, 0x02, 0x06, 0x01, 0x00, 0x04, 0x0b, 0x08, 0x00, 0x09, 0x00, 0x00, 0x00
        /*0020*/ 	.byte	0x00, 0x00, 0x00, 0x00


//--------------------- .nv.info._Z16printThreadIndexPiii --------------------------
	.section	.nv.info._Z16printThreadIndexPiii,"",@"SHT_CUDA_INFO"
	.sectionflags	@""
	.align	4


	//----- nvinfo : EIATTR_CUDA_API_VERSION
	.align		4
        /*0000*/ 	.byte	0x04, 0x37
        /*0002*/ 	.short	(.L_8 - .L_7)
.L_7:
        /*0004*/ 	.word	0x00000082


	//----- nvinfo : EIATTR_KPARAM_INFO
	.align		4
.L_8:
        /*0008*/ 	.byte	0x04, 0x17
        /*000a*/ 	.short	(.L_10 - .L_9)
.L_9:
        /*000c*/ 	.word	0x00000000
        /*0010*/ 	.short	0x0002
        /*0012*/ 	.short	0x000c
        /*0014*/ 	.byte	0x00, 0xf0, 0x11, 0x00


	//----- nvinfo : EIATTR_KPARAM_INFO
	.align		4
.L_10:
        /*0018*/ 	.byte	0x04, 0x17
        /*001a*/ 	.short	(.L_12 - .L_11)
.L_11:
        /*001c*/ 	.word	0x00000000
        /*0020*/ 	.short	0x0001
        /*0022*/ 	.short	0x0008
        /*0024*/ 	.byte	0x00, 0xf0, 0x11, 0x00


	//----- nvinfo : EIATTR_KPARAM_INFO
	.align		4
.L_12:
        /*0028*/ 	.byte	0x04, 0x17
        /*002a*/ 	.short	(.L_14 - .L_13)
.L_13:
        /*002c*/ 	.word	0x00000000
        /*0030*/ 	.short	0x0000
        /*0032*/ 	.short	0x0000
        /*0034*/ 	.byte	0x00, 0xf5, 0x21, 0x00


	//----- nvinfo : EIATTR_SPARSE_MMA_MASK
	.align		4
.L_14:
        /*0038*/ 	.byte	0x03, 0x50
        /*003a*/ 	.short	0x0000


	//----- nvinfo : EIATTR_MAXREG_COUNT
	.align		4
        /*003c*/ 	.byte	0x03, 0x1b
        /*003e*/ 	.short	0x00ff


	//----- nvinfo : EIATTR_EXTERNS
	.align		4
        /*0040*/ 	.byte	0x04, 0x0f
        /*0042*/ 	.short	(.L_16 - .L_15)


	//   ....[0]....
	.align		4
.L_15:
        /*0044*/ 	.word	index@(vprintf)


	//----- nvinfo : EIATTR_MERCURY_ISA_VERSION
	.align		4
.L_16:
        /*0048*/ 	.byte	0x03, 0x5f
        /*004a*/ 	.short	0x0101


	//----- nvinfo : EIATTR_VRC_CTA_INIT_COUNT
	.align		4
        /*004c*/ 	.byte	0x02, 0x4a
	.zero		1
	.zero		1


	//----- nvinfo : EIATTR_SYSCALL_OFFSETS
	.align		4
        /*0050*/ 	.byte	0x04, 0x46
        /*0052*/ 	.short	(.L_18 - .L_17)


	//   ....[0]....
.L_17:
        /*0054*/ 	.word	0x000001c0


	//----- nvinfo : EIATTR_EXIT_INSTR_OFFSETS
	.align		4
.L_18:
        /*0058*/ 	.byte	0x04, 0x1c
        /*005a*/ 	.short	(.L_20 - .L_19)


	//   ....[0]....
.L_19:
        /*005c*/ 	.word	0x000001d0


	//----- nvinfo : EIATTR_CBANK_PARAM_SIZE
	.align		4
.L_20:
        /*0060*/ 	.byte	0x03, 0x19
        /*0062*/ 	.short	0x0010


	//----- nvinfo : EIATTR_PARAM_CBANK
	.align		4
        /*0064*/ 	.byte	0x04, 0x0a
        /*0066*/ 	.short	(.L_22 - .L_21)
	.align		4
.L_21:
        /*0068*/ 	.word	index@(.nv.constant0._Z16printThreadIndexPiii)
        /*006c*/ 	.short	0x0380
        /*006e*/ 	.short	0x0010


	//----- nvinfo : EIATTR_SW_WAR
	.align		4
.L_22:
        /*0070*/ 	.byte	0x04, 0x36
        /*0072*/ 	.short	(.L_24 - .L_23)
.L_23:
        /*0074*/ 	.word	0x00000008
.L_24:


//--------------------- .nv.callgraph             --------------------------
	.section	.nv.callgraph,"",@"SHT_CUDA_CALLGRAPH"
	.align	4
	.sectionentsize	8
	.align		4
        /*0000*/ 	.word	0x00000000
	.align		4
        /*0004*/ 	.word	0xffffffff
	.align		4
        /*0008*/ 	.word	index@(_Z16printThreadIndexPiii)
	.align		4
        /*000c*/ 	.word	index@(vprintf)
	.align		4
        /*0010*/ 	.word	0x00000000
	.align		4
        /*0014*/ 	.word	0xfffffffe
	.align		4
        /*0018*/ 	.word	0x00000000
	.align		4
        /*001c*/ 	.word	0xfffffffd
	.align		4
        /*0020*/ 	.word	0x00000000
	.align		4
        /*0024*/ 	.word	0xfffffffc


//--------------------- .nv.constant4             --------------------------
	.section	.nv.constant4,"a",@progbits
	.align	8
	.align		8
.nv.constant4:
        /*0000*/ 	.dword	vprintf
	.align		8
        /*0008*/ 	.dword	$str


//--------------------- .text._Z16printThreadIndexPiii --------------------------
	.section	.text._Z16printThreadIndexPiii,"ax",@progbits
	.align	128
        .global         _Z16printThreadIndexPiii
        .type           _Z16printThreadIndexPiii,@function
        .size           _Z16printThreadIndexPiii,(.L_x_2 - _Z16printThreadIndexPiii)
        .other          _Z16printThreadIndexPiii,@"STO_CUDA_ENTRY STV_DEFAULT"
_Z16printThreadIndexPiii:
.text._Z16printThreadIndexPiii:
[----:B------:R-:W0:Y:S01]  /*0000*/  LDC R1, c[0x0][0x37c] ;  /* 0x0000df00ff017b82 */ /* 0x000e220000000800 */
[----:B------:R-:W1:Y:S01]  /*0010*/  S2R R16, SR_TID.X ;  /* 0x0000000000107919 */ /* 0x000e620000002100 */
[----:B------:R-:W2:Y:S06]  /*0020*/  LDCU UR6, c[0x0][0x2fc] ;  /* 0x00005f80ff0677ac */ /* 0x000eac0008000800 */
[----:B------:R-:W3:Y:S01]  /*0030*/  LDC.64 R2, c[0x0][0x380] ;  /* 0x0000e000ff027b82 */ /* 0x000ee20000000a00 */
[----:B0-----:R-:W-:Y:S01]  /*0040*/  IADD3 R1, PT, PT, R1, -0x20, RZ ;  /* 0xffffffe001017810 */ /* 0x001fe20007ffe0ff */
[----:B------:R-:W1:Y:S01]  /*0050*/  S2R R18, SR_CTAID.X ;  /* 0x0000000000127919 */ /* 0x000e620000002500 */
[----:B------:R-:W1:Y:S01]  /*0060*/  LDCU UR7, c[0x0][0x360] ;  /* 0x00006c00ff0777ac */ /* 0x000e620008000800 */
[----:B------:R-:W0:Y:S01]  /*0070*/  S2R R17, SR_TID.Y ;  /* 0x0000000000117919 */ /* 0x000e220000002200 */
[----:B------:R-:W0:Y:S01]  /*0080*/  LDCU UR8, c[0x0][0x364] ;  /* 0x00006c80ff0877ac */ /* 0x000e220008000800 */
[----:B------:R-:W0:Y:S01]  /*0090*/  S2R R19, SR_CTAID.Y ;  /* 0x0000000000137919 */ /* 0x000e220000002600 */
[----:B------:R-:W4:Y:S01]  /*00a0*/  LDCU UR9, c[0x0][0x388] ;  /* 0x00007100ff0977ac */ /* 0x000f220008000800 */
[----:B------:R-:W5:Y:S01]  /*00b0*/  LDCU.64 UR4, c[0x0][0x358] ;  /* 0x00006b00ff0477ac */ /* 0x000f620008000a00 */
[----:B-1----:R-:W-:-:S02]  /*00c0*/  IMAD R8, R18, UR7, R16 ;  /* 0x0000000712087c24 */ /* 0x002fc4000f8e0210 */
[----:B0-----:R-:W-:-:S04]  /*00d0*/  IMAD R9, R19, UR8, R17 ;  /* 0x0000000813097c24 */ /* 0x001fc8000f8e0211 */
[----:B----4-:R-:W-:Y:S01]  /*00e0*/  IMAD R10, R9, UR9, R8 ;  /* 0x00000009090a7c24 */ /* 0x010fe2000f8e0208 */
[----:B------:R-:W-:Y:S01]  /*00f0*/  MOV R0, 0x0 ;  /* 0x0000000000007802 */ /* 0x000fe20000000f00 */
[----:B------:R0:W-:Y:S01]  /*0100*/  STL.128 [R1], R16 ;  /* 0x0000001001007387 */ /* 0x0001e20000100c00 */
[----:B------:R-:W1:Y:S01]  /*0110*/  LDCU.64 UR8, c[0x4][0x8] ;  /* 0x01000100ff0877ac */ /* 0x000e620008000a00 */
[----:B---3--:R-:W-:-:S05]  /*0120*/  IMAD.WIDE.U32 R2, R10, 0x4, R2 ;  /* 0x000000040a027825 */ /* 0x008fca00078e0002 */
[----:B-----5:R-:W3:Y:S01]  /*0130*/  LDG.E R11, desc[UR4][R2.64] ;  /* 0x00000004020b7981 */ /* 0x020ee2000c1e1900 */
[----:B------:R-:W4:Y:S01]  /*0140*/  LDCU UR4, c[0x0][0x2f8] ;  /* 0x00005f00ff0477ac */ /* 0x000f220008000800 */
[----:B------:R0:W0:Y:S01]  /*0150*/  LDC.64 R12, c[0x4][R0] ;  /* 0x01000000000c7b82 */ /* 0x0000220000000a00 */
[----:B-1----:R-:W-:Y:S02]  /*0160*/  MOV R4, UR8 ;  /* 0x0000000800047c02 */ /* 0x002fe40008000f00 */
[----:B------:R-:W-:Y:S02]  /*0170*/  MOV R5, UR9 ;  /* 0x0000000900057c02 */ /* 0x000fe40008000f00 */
[----:B----4-:R-:W-:-:S04]  /*0180*/  IADD3 R6, P0, PT, R1, UR4, RZ ;  /* 0x0000000401067c10 */ /* 0x010fc8000ff1e0ff */
[----:B--2---:R-:W-:Y:S01]  /*0190*/  IADD3.X R7, PT, PT, RZ, UR6, RZ, P0, !PT ;  /* 0x00000006ff077c10 */ /* 0x004fe200087fe4ff */
[----:B0--3--:R1:W-:Y:S08]  /*01a0*/  STL.128 [R1+0x10], R8 ;  /* 0x0000100801007387 */ /* 0x0093f00000100c00 */
[----:B------:R-:W-:-:S07]  /*01b0*/  LEPC R20, `(.L_x_0) ;  /* 0x000000001014794e */ /* 0x000fce0000000000 */
[----:B-1----:R-:W-:Y:S05]  /*01c0*/  CALL.ABS.NOINC R12 ;  /* 0x000000000c007343 */ /* 0x002fea0003c00000 */
.L_x_0:
[----:B------:R-:W-:Y:S05]  /*01d0*/  EXIT ;  /* 0x000000000000794d */ /* 0x000fea0003800000 */
.L_x_1:
[----:B------:R-:W-:-:S00]  /*01e0*/  BRA `(.L_x_1) ;  /* 0xfffffffc00fc7947 */ /* 0x000fc0000383ffff */
[----:B------:R-:W-:-:S00]  /*01f0*/  NOP ;  /* 0x0000000000007918 */ /* 0x000fc00000000000 */
        /* <DEDUP_REMOVED lines=8> */
.L_x_2:


//--------------------- .nv.global.init           --------------------------
	.section	.nv.global.init,"aw",@progbits
.nv.global.init:
	.type		$str,@object
	.size		$str,(.L_0 - $str)
$str:
        /*0000*/ 	.byte	0x74, 0x68, 0x72, 0x65, 0x61, 0x64, 0x69, 0x64, 0x78, 0x3a, 0x20, 0x28, 0x25, 0x64, 0x20, 0x2c
        /*0010*/ 	.byte	0x25, 0x64, 0x29, 0x20, 0x62, 0x6c, 0x6f, 0x63, 0x6b, 0x69, 0x64, 0x78, 0x3a, 0x28, 0x25, 0x64
        /*0020*/ 	.byte	0x20, 0x2c, 0x25, 0x64, 0x29, 0x20, 0x63, 0x6f, 0x6f, 0x72, 0x64, 0x69, 0x6e, 0x61, 0x74, 0x65
        /*0030*/ 	.byte	0x3a, 0x20, 0x28, 0x25, 0x64, 0x20, 0x2c, 0x25, 0x64, 0x29, 0x20, 0x67, 0x6c, 0x6f, 0x62, 0x61
        /*0040*/ 	.byte	0x6c, 0x20, 0x69, 0x6e, 0x64, 0x65, 0x78, 0x3a, 0x20, 0x28, 0x25, 0x32, 0x64, 0x20, 0x69, 0x76
        /*0050*/ 	.byte	0x61, 0x6c, 0x20, 0x25, 0x32, 0x64, 0x29, 0x0a, 0x00
.L_0:


//--------------------- .nv.shared.reserved.0     --------------------------
	.section	.nv.shared.reserved.0,"aw",@nobits
	.weak		__nv_reservedSMEM_offset_0_alias
	.size		__nv_reservedSMEM_offset_0_alias, 0, 64
	.other		__nv_reservedSMEM_offset_0_alias,@"STO_CUDA_RESERVED_SHARED STV_DEFAULT"
__nv_reservedSMEM_offset_0_alias:
	.zero		0
	.zero		64


//--------------------- .nv.constant0._Z16printThreadIndexPiii --------------------------
	.section	.nv.constant0._Z16printThreadIndexPiii,"a",@progbits
	.sectionflags	@""
	.align	4
.nv.constant0._Z16printThreadIndexPiii:
	.zero		912


//--------------------- SYMBOLS --------------------------

	.type		.nv.reservedSmem.offset0,@object
	.size		.nv.reservedSmem.offset0,0x4
	.type		vprintf,@function
